//
// Generated by NVIDIA NVVM Compiler
//
// Compiler Build ID: CL-36424714
// Cuda compilation tools, release 13.0, V13.0.88
// Based on NVVM 20.0.0
//

.version 9.0
.target sm_100
.address_size 64

	// .globl	_Z12CUDASummatorPdS_S_
.global .align 4 .b8 __cudart_i2opi_f[24] = {65, 144, 67, 60, 153, 149, 98, 219, 192, 221, 52, 245, 209, 87, 39, 252, 41, 21, 68, 78, 110, 131, 249, 162};

.visible .entry _Z12CUDASummatorPdS_S_(
	.param .u64 .ptr .align 1 _Z12CUDASummatorPdS_S__param_0,
	.param .u64 .ptr .align 1 _Z12CUDASummatorPdS_S__param_1,
	.param .u64 .ptr .align 1 _Z12CUDASummatorPdS_S__param_2
)
{
	.local .align 4 .b8 	__local_depot0[28];
	.reg .b64 	%SP;
	.reg .b64 	%SPL;
	.reg .pred 	%p<17>;
	.reg .b32 	%r<83>;
	.reg .b32 	%f<56>;
	.reg .b64 	%rd<51>;
	.reg .b64 	%fd<8>;

	mov.u64 	%SPL, __local_depot0;
	ld.param.u64 	%rd18, [_Z12CUDASummatorPdS_S__param_0];
	ld.param.u64 	%rd16, [_Z12CUDASummatorPdS_S__param_1];
	ld.param.u64 	%rd17, [_Z12CUDASummatorPdS_S__param_2];
	cvta.to.global.u64 	%rd19, %rd18;
	add.u64 	%rd1, %SPL, 0;
	mov.u32 	%r30, %tid.x;
	mov.u32 	%r31, %ctaid.x;
	mov.u32 	%r32, %ntid.x;
	mad.lo.s32 	%r1, %r31, %r32, %r30;
	mul.wide.s32 	%rd21, %r1, 8;
	add.s64 	%rd22, %rd19, %rd21;
	ld.global.f64 	%fd1, [%rd22];
	cvt.rn.f32.f64 	%f1, %fd1;
	mul.f32 	%f14, %f1, 0f3F22F983;
	cvt.rni.s32.f32 	%r78, %f14;
	cvt.rn.f32.s32 	%f15, %r78;
	fma.rn.f32 	%f16, %f15, 0fBFC90FDA, %f1;
	fma.rn.f32 	%f17, %f15, 0fB3A22168, %f16;
	fma.rn.f32 	%f54, %f15, 0fA7C234C5, %f17;
	abs.f32 	%f3, %f1;
	setp.ltu.f32 	%p1, %f3, 0f47CE4780;
	@%p1 bra 	$L__BB0_8;
	setp.neu.f32 	%p2, %f3, 0f7F800000;
	@%p2 bra 	$L__BB0_3;
	mov.f32 	%f20, 0f00000000;
	mul.rn.f32 	%f54, %f1, %f20;
	mov.b32 	%r78, 0;
	bra.uni 	$L__BB0_8;
$L__BB0_3:
	mov.b32 	%r3, %f1;
	shl.b32 	%r34, %r3, 8;
	or.b32  	%r4, %r34, -2147483648;
	mov.b64 	%rd47, 0;
	mov.b32 	%r75, 0;
	mov.u64 	%rd45, __cudart_i2opi_f;
	mov.u64 	%rd46, %rd1;
$L__BB0_4:
	.pragma "nounroll";
	ld.global.nc.u32 	%r35, [%rd45];
	mad.wide.u32 	%rd25, %r35, %r4, %rd47;
	shr.u64 	%rd47, %rd25, 32;
	st.local.u32 	[%rd46], %rd25;
	add.s32 	%r75, %r75, 1;
	add.s64 	%rd46, %rd46, 4;
	add.s64 	%rd45, %rd45, 4;
	setp.ne.s32 	%p3, %r75, 6;
	@%p3 bra 	$L__BB0_4;
	shr.u32 	%r36, %r3, 23;
	st.local.u32 	[%rd1+24], %rd47;
	and.b32  	%r7, %r36, 31;
	and.b32  	%r37, %r36, 224;
	add.s32 	%r38, %r37, -128;
	shr.u32 	%r39, %r38, 5;
	mul.wide.u32 	%rd26, %r39, 4;
	sub.s64 	%rd8, %rd1, %rd26;
	ld.local.u32 	%r76, [%rd8+24];
	ld.local.u32 	%r77, [%rd8+20];
	setp.eq.s32 	%p4, %r7, 0;
	@%p4 bra 	$L__BB0_7;
	shf.l.wrap.b32 	%r76, %r77, %r76, %r7;
	ld.local.u32 	%r40, [%rd8+16];
	shf.l.wrap.b32 	%r77, %r40, %r77, %r7;
$L__BB0_7:
	shr.u32 	%r41, %r76, 30;
	shf.l.wrap.b32 	%r42, %r77, %r76, 2;
	shl.b32 	%r43, %r77, 2;
	shr.u32 	%r44, %r42, 31;
	add.s32 	%r45, %r44, %r41;
	neg.s32 	%r46, %r45;
	setp.lt.s32 	%p5, %r3, 0;
	selp.b32 	%r78, %r46, %r45, %p5;
	xor.b32  	%r47, %r42, %r3;
	shr.s32 	%r48, %r42, 31;
	xor.b32  	%r49, %r48, %r42;
	xor.b32  	%r50, %r48, %r43;
	cvt.u64.u32 	%rd27, %r49;
	shl.b64 	%rd28, %rd27, 32;
	cvt.u64.u32 	%rd29, %r50;
	or.b64  	%rd30, %rd28, %rd29;
	cvt.rn.f64.s64 	%fd2, %rd30;
	mul.f64 	%fd3, %fd2, 0d3BF921FB54442D19;
	cvt.rn.f32.f64 	%f18, %fd3;
	neg.f32 	%f19, %f18;
	setp.lt.s32 	%p6, %r47, 0;
	selp.f32 	%f54, %f19, %f18, %p6;
$L__BB0_8:
	mul.rn.f32 	%f21, %f54, %f54;
	and.b32  	%r52, %r78, 1;
	setp.eq.b32 	%p7, %r52, 1;
	selp.f32 	%f22, 0f3F800000, %f54, %p7;
	fma.rn.f32 	%f23, %f21, %f22, 0f00000000;
	fma.rn.f32 	%f24, %f21, 0f37CBAC00, 0fBAB607ED;
	selp.f32 	%f25, %f24, 0fB94D4153, %p7;
	selp.f32 	%f26, 0f3D2AAABB, 0f3C0885E4, %p7;
	fma.rn.f32 	%f27, %f25, %f21, %f26;
	selp.f32 	%f28, 0fBEFFFFFF, 0fBE2AAAA8, %p7;
	fma.rn.f32 	%f29, %f27, %f21, %f28;
	fma.rn.f32 	%f30, %f29, %f23, %f22;
	and.b32  	%r53, %r78, 2;
	setp.eq.s32 	%p8, %r53, 0;
	mov.f32 	%f31, 0f00000000;
	sub.f32 	%f32, %f31, %f30;
	selp.f32 	%f7, %f30, %f32, %p8;
	cvta.to.global.u64 	%rd31, %rd16;
	add.s64 	%rd33, %rd31, %rd21;
	ld.global.f64 	%fd4, [%rd33];
	cvt.rn.f32.f64 	%f8, %fd4;
	mul.f32 	%f33, %f8, 0f3F22F983;
	cvt.rni.s32.f32 	%r82, %f33;
	cvt.rn.f32.s32 	%f34, %r82;
	fma.rn.f32 	%f35, %f34, 0fBFC90FDA, %f8;
	fma.rn.f32 	%f36, %f34, 0fB3A22168, %f35;
	fma.rn.f32 	%f55, %f34, 0fA7C234C5, %f36;
	abs.f32 	%f10, %f8;
	setp.ltu.f32 	%p9, %f10, 0f47CE4780;
	@%p9 bra 	$L__BB0_16;
	setp.neu.f32 	%p10, %f10, 0f7F800000;
	@%p10 bra 	$L__BB0_11;
	mov.f32 	%f39, 0f00000000;
	mul.rn.f32 	%f55, %f8, %f39;
	mov.b32 	%r82, 0;
	bra.uni 	$L__BB0_16;
$L__BB0_11:
	mov.b32 	%r17, %f8;
	shl.b32 	%r55, %r17, 8;
	or.b32  	%r18, %r55, -2147483648;
	mov.b64 	%rd50, 0;
	mov.b32 	%r79, 0;
	mov.u64 	%rd48, __cudart_i2opi_f;
	mov.u64 	%rd49, %rd1;
$L__BB0_12:
	.pragma "nounroll";
	ld.global.nc.u32 	%r56, [%rd48];
	mad.wide.u32 	%rd36, %r56, %r18, %rd50;
	shr.u64 	%rd50, %rd36, 32;
	st.local.u32 	[%rd49], %rd36;
	add.s32 	%r79, %r79, 1;
	add.s64 	%rd49, %rd49, 4;
	add.s64 	%rd48, %rd48, 4;
	setp.ne.s32 	%p11, %r79, 6;
	@%p11 bra 	$L__BB0_12;
	shr.u32 	%r57, %r17, 23;
	st.local.u32 	[%rd1+24], %rd50;
	and.b32  	%r21, %r57, 31;
	and.b32  	%r58, %r57, 224;
	add.s32 	%r59, %r58, -128;
	shr.u32 	%r60, %r59, 5;
	mul.wide.u32 	%rd37, %r60, 4;
	sub.s64 	%rd15, %rd1, %rd37;
	ld.local.u32 	%r80, [%rd15+24];
	ld.local.u32 	%r81, [%rd15+20];
	setp.eq.s32 	%p12, %r21, 0;
	@%p12 bra 	$L__BB0_15;
	shf.l.wrap.b32 	%r80, %r81, %r80, %r21;
	ld.local.u32 	%r61, [%rd15+16];
	shf.l.wrap.b32 	%r81, %r61, %r81, %r21;
$L__BB0_15:
	shr.u32 	%r62, %r80, 30;
	shf.l.wrap.b32 	%r63, %r81, %r80, 2;
	shl.b32 	%r64, %r81, 2;
	shr.u32 	%r65, %r63, 31;
	add.s32 	%r66, %r65, %r62;
	neg.s32 	%r67, %r66;
	setp.lt.s32 	%p13, %r17, 0;
	selp.b32 	%r82, %r67, %r66, %p13;
	xor.b32  	%r68, %r63, %r17;
	shr.s32 	%r69, %r63, 31;
	xor.b32  	%r70, %r69, %r63;
	xor.b32  	%r71, %r69, %r64;
	cvt.u64.u32 	%rd38, %r70;
	shl.b64 	%rd39, %rd38, 32;
	cvt.u64.u32 	%rd40, %r71;
	or.b64  	%rd41, %rd39, %rd40;
	cvt.rn.f64.s64 	%fd5, %rd41;
	mul.f64 	%fd6, %fd5, 0d3BF921FB54442D19;
	cvt.rn.f32.f64 	%f37, %fd6;
	neg.f32 	%f38, %f37;
	setp.lt.s32 	%p14, %r68, 0;
	selp.f32 	%f55, %f38, %f37, %p14;
$L__BB0_16:
	cvta.to.global.u64 	%rd42, %rd17;
	mul.rn.f32 	%f40, %f55, %f55;
	and.b32  	%r73, %r82, 1;
	setp.eq.b32 	%p15, %r73, 1;
	selp.f32 	%f41, 0f3F800000, %f55, %p15;
	fma.rn.f32 	%f42, %f40, %f41, 0f00000000;
	fma.rn.f32 	%f43, %f40, 0f37CBAC00, 0fBAB607ED;
	selp.f32 	%f44, %f43, 0fB94D4153, %p15;
	selp.f32 	%f45, 0f3D2AAABB, 0f3C0885E4, %p15;
	fma.rn.f32 	%f46, %f44, %f40, %f45;
	selp.f32 	%f47, 0fBEFFFFFF, 0fBE2AAAA8, %p15;
	fma.rn.f32 	%f48, %f46, %f40, %f47;
	fma.rn.f32 	%f49, %f48, %f42, %f41;
	and.b32  	%r74, %r82, 2;
	setp.eq.s32 	%p16, %r74, 0;
	mov.f32 	%f50, 0f00000000;
	sub.f32 	%f51, %f50, %f49;
	selp.f32 	%f52, %f49, %f51, %p16;
	add.f32 	%f53, %f7, %f52;
	cvt.f64.f32 	%fd7, %f53;
	add.s64 	%rd44, %rd42, %rd21;
	st.global.f64 	[%rd44], %fd7;
	ret;

}
	// .globl	_Z13CUDASinusatorPdS_
.visible .entry _Z13CUDASinusatorPdS_(
	.param .u64 .ptr .align 1 _Z13CUDASinusatorPdS__param_0,
	.param .u64 .ptr .align 1 _Z13CUDASinusatorPdS__param_1
)
{
	.local .align 4 .b8 	__local_depot1[28];
	.reg .b64 	%SP;
	.reg .b64 	%SPL;
	.reg .pred 	%p<9>;
	.reg .b32 	%r<44>;
	.reg .b32 	%f<28>;
	.reg .b64 	%rd<29>;
	.reg .b64 	%fd<5>;

	mov.u64 	%SPL, __local_depot1;
	ld.param.u64 	%rd10, [_Z13CUDASinusatorPdS__param_0];
	ld.param.u64 	%rd9, [_Z13CUDASinusatorPdS__param_1];
	cvta.to.global.u64 	%rd11, %rd10;
	add.u64 	%rd1, %SPL, 0;
	mov.u32 	%r16, %tid.x;
	mov.u32 	%r17, %ctaid.x;
	mov.u32 	%r18, %ntid.x;
	mad.lo.s32 	%r1, %r17, %r18, %r16;
	mul.wide.s32 	%rd13, %r1, 8;
	add.s64 	%rd14, %rd11, %rd13;
	ld.global.f64 	%fd1, [%rd14];
	cvt.rn.f32.f64 	%f1, %fd1;
	mul.f32 	%f7, %f1, 0f3F22F983;
	cvt.rni.s32.f32 	%r43, %f7;
	cvt.rn.f32.s32 	%f8, %r43;
	fma.rn.f32 	%f9, %f8, 0fBFC90FDA, %f1;
	fma.rn.f32 	%f10, %f8, 0fB3A22168, %f9;
	fma.rn.f32 	%f27, %f8, 0fA7C234C5, %f10;
	abs.f32 	%f3, %f1;
	setp.ltu.f32 	%p1, %f3, 0f47CE4780;
	@%p1 bra 	$L__BB1_8;
	setp.neu.f32 	%p2, %f3, 0f7F800000;
	@%p2 bra 	$L__BB1_3;
	mov.f32 	%f13, 0f00000000;
	mul.rn.f32 	%f27, %f1, %f13;
	mov.b32 	%r43, 0;
	bra.uni 	$L__BB1_8;
$L__BB1_3:
	mov.b32 	%r3, %f1;
	shl.b32 	%r20, %r3, 8;
	or.b32  	%r4, %r20, -2147483648;
	mov.b64 	%rd28, 0;
	mov.b32 	%r40, 0;
	mov.u64 	%rd26, __cudart_i2opi_f;
	mov.u64 	%rd27, %rd1;
$L__BB1_4:
	.pragma "nounroll";
	ld.global.nc.u32 	%r21, [%rd26];
	mad.wide.u32 	%rd17, %r21, %r4, %rd28;
	shr.u64 	%rd28, %rd17, 32;
	st.local.u32 	[%rd27], %rd17;
	add.s32 	%r40, %r40, 1;
	add.s64 	%rd27, %rd27, 4;
	add.s64 	%rd26, %rd26, 4;
	setp.ne.s32 	%p3, %r40, 6;
	@%p3 bra 	$L__BB1_4;
	shr.u32 	%r22, %r3, 23;
	st.local.u32 	[%rd1+24], %rd28;
	and.b32  	%r7, %r22, 31;
	and.b32  	%r23, %r22, 224;
	add.s32 	%r24, %r23, -128;
	shr.u32 	%r25, %r24, 5;
	mul.wide.u32 	%rd18, %r25, 4;
	sub.s64 	%rd8, %rd1, %rd18;
	ld.local.u32 	%r41, [%rd8+24];
	ld.local.u32 	%r42, [%rd8+20];
	setp.eq.s32 	%p4, %r7, 0;
	@%p4 bra 	$L__BB1_7;
	shf.l.wrap.b32 	%r41, %r42, %r41, %r7;
	ld.local.u32 	%r26, [%rd8+16];
	shf.l.wrap.b32 	%r42, %r26, %r42, %r7;
$L__BB1_7:
	shr.u32 	%r27, %r41, 30;
	shf.l.wrap.b32 	%r28, %r42, %r41, 2;
	shl.b32 	%r29, %r42, 2;
	shr.u32 	%r30, %r28, 31;
	add.s32 	%r31, %r30, %r27;
	neg.s32 	%r32, %r31;
	setp.lt.s32 	%p5, %r3, 0;
	selp.b32 	%r43, %r32, %r31, %p5;
	xor.b32  	%r33, %r28, %r3;
	shr.s32 	%r34, %r28, 31;
	xor.b32  	%r35, %r34, %r28;
	xor.b32  	%r36, %r34, %r29;
	cvt.u64.u32 	%rd19, %r35;
	shl.b64 	%rd20, %rd19, 32;
	cvt.u64.u32 	%rd21, %r36;
	or.b64  	%rd22, %rd20, %rd21;
	cvt.rn.f64.s64 	%fd2, %rd22;
	mul.f64 	%fd3, %fd2, 0d3BF921FB54442D19;
	cvt.rn.f32.f64 	%f11, %fd3;
	neg.f32 	%f12, %f11;
	setp.lt.s32 	%p6, %r33, 0;
	selp.f32 	%f27, %f12, %f11, %p6;
$L__BB1_8:
	cvta.to.global.u64 	%rd23, %rd9;
	mul.rn.f32 	%f14, %f27, %f27;
	and.b32  	%r38, %r43, 1;
	setp.eq.b32 	%p7, %r38, 1;
	selp.f32 	%f15, 0f3F800000, %f27, %p7;
	fma.rn.f32 	%f16, %f14, %f15, 0f00000000;
	fma.rn.f32 	%f17, %f14, 0f37CBAC00, 0fBAB607ED;
	selp.f32 	%f18, %f17, 0fB94D4153, %p7;
	selp.f32 	%f19, 0f3D2AAABB, 0f3C0885E4, %p7;
	fma.rn.f32 	%f20, %f18, %f14, %f19;
	selp.f32 	%f21, 0fBEFFFFFF, 0fBE2AAAA8, %p7;
	fma.rn.f32 	%f22, %f20, %f14, %f21;
	fma.rn.f32 	%f23, %f22, %f16, %f15;
	and.b32  	%r39, %r43, 2;
	setp.eq.s32 	%p8, %r39, 0;
	mov.f32 	%f24, 0f00000000;
	sub.f32 	%f25, %f24, %f23;
	selp.f32 	%f26, %f23, %f25, %p8;
	cvt.f64.f32 	%fd4, %f26;
	add.s64 	%rd25, %rd23, %rd13;
	st.global.f64 	[%rd25], %fd4;
	ret;

}
	// .globl	_Z13RangeSummatorPdS_S_i
.visible .entry _Z13RangeSummatorPdS_S_i(
	.param .u64 .ptr .align 1 _Z13RangeSummatorPdS_S_i_param_0,
	.param .u64 .ptr .align 1 _Z13RangeSummatorPdS_S_i_param_1,
	.param .u64 .ptr .align 1 _Z13RangeSummatorPdS_S_i_param_2,
	.param .u32 _Z13RangeSummatorPdS_S_i_param_3
)
{
	.local .align 4 .b8 	__local_depot2[28];
	.reg .b64 	%SP;
	.reg .b64 	%SPL;
	.reg .pred 	%p<9>;
	.reg .b32 	%r<44>;
	.reg .b32 	%f<28>;
	.reg .b64 	%rd<29>;
	.reg .b64 	%fd<5>;

	mov.u64 	%SPL, __local_depot2;
	ld.param.u64 	%rd10, [_Z13RangeSummatorPdS_S_i_param_0];
	ld.param.u64 	%rd9, [_Z13RangeSummatorPdS_S_i_param_2];
	cvta.to.global.u64 	%rd11, %rd10;
	add.u64 	%rd1, %SPL, 0;
	mov.u32 	%r16, %tid.x;
	mov.u32 	%r17, %ctaid.x;
	mov.u32 	%r18, %ntid.x;
	mad.lo.s32 	%r1, %r17, %r18, %r16;
	mul.wide.s32 	%rd13, %r1, 8;
	add.s64 	%rd14, %rd11, %rd13;
	ld.global.f64 	%fd1, [%rd14];
	cvt.rn.f32.f64 	%f1, %fd1;
	mul.f32 	%f7, %f1, 0f3F22F983;
	cvt.rni.s32.f32 	%r43, %f7;
	cvt.rn.f32.s32 	%f8, %r43;
	fma.rn.f32 	%f9, %f8, 0fBFC90FDA, %f1;
	fma.rn.f32 	%f10, %f8, 0fB3A22168, %f9;
	fma.rn.f32 	%f27, %f8, 0fA7C234C5, %f10;
	abs.f32 	%f3, %f1;
	setp.ltu.f32 	%p1, %f3, 0f47CE4780;
	@%p1 bra 	$L__BB2_8;
	setp.neu.f32 	%p2, %f3, 0f7F800000;
	@%p2 bra 	$L__BB2_3;
	mov.f32 	%f13, 0f00000000;
	mul.rn.f32 	%f27, %f1, %f13;
	mov.b32 	%r43, 0;
	bra.uni 	$L__BB2_8;
$L__BB2_3:
	mov.b32 	%r3, %f1;
	shl.b32 	%r20, %r3, 8;
	or.b32  	%r4, %r20, -2147483648;
	mov.b64 	%rd28, 0;
	mov.b32 	%r40, 0;
	mov.u64 	%rd26, __cudart_i2opi_f;
	mov.u64 	%rd27, %rd1;
$L__BB2_4:
	.pragma "nounroll";
	ld.global.nc.u32 	%r21, [%rd26];
	mad.wide.u32 	%rd17, %r21, %r4, %rd28;
	shr.u64 	%rd28, %rd17, 32;
	st.local.u32 	[%rd27], %rd17;
	add.s32 	%r40, %r40, 1;
	add.s64 	%rd27, %rd27, 4;
	add.s64 	%rd26, %rd26, 4;
	setp.ne.s32 	%p3, %r40, 6;
	@%p3 bra 	$L__BB2_4;
	shr.u32 	%r22, %r3, 23;
	st.local.u32 	[%rd1+24], %rd28;
	and.b32  	%r7, %r22, 31;
	and.b32  	%r23, %r22, 224;
	add.s32 	%r24, %r23, -128;
	shr.u32 	%r25, %r24, 5;
	mul.wide.u32 	%rd18, %r25, 4;
	sub.s64 	%rd8, %rd1, %rd18;
	ld.local.u32 	%r41, [%rd8+24];
	ld.local.u32 	%r42, [%rd8+20];
	setp.eq.s32 	%p4, %r7, 0;
	@%p4 bra 	$L__BB2_7;
	shf.l.wrap.b32 	%r41, %r42, %r41, %r7;
	ld.local.u32 	%r26, [%rd8+16];
	shf.l.wrap.b32 	%r42, %r26, %r42, %r7;
$L__BB2_7:
	shr.u32 	%r27, %r41, 30;
	shf.l.wrap.b32 	%r28, %r42, %r41, 2;
	shl.b32 	%r29, %r42, 2;
	shr.u32 	%r30, %r28, 31;
	add.s32 	%r31, %r30, %r27;
	neg.s32 	%r32, %r31;
	setp.lt.s32 	%p5, %r3, 0;
	selp.b32 	%r43, %r32, %r31, %p5;
	xor.b32  	%r33, %r28, %r3;
	shr.s32 	%r34, %r28, 31;
	xor.b32  	%r35, %r34, %r28;
	xor.b32  	%r36, %r34, %r29;
	cvt.u64.u32 	%rd19, %r35;
	shl.b64 	%rd20, %rd19, 32;
	cvt.u64.u32 	%rd21, %r36;
	or.b64  	%rd22, %rd20, %rd21;
	cvt.rn.f64.s64 	%fd2, %rd22;
	mul.f64 	%fd3, %fd2, 0d3BF921FB54442D19;
	cvt.rn.f32.f64 	%f11, %fd3;
	neg.f32 	%f12, %f11;
	setp.lt.s32 	%p6, %r33, 0;
	selp.f32 	%f27, %f12, %f11, %p6;
$L__BB2_8:
	cvta.to.global.u64 	%rd23, %rd9;
	mul.rn.f32 	%f14, %f27, %f27;
	and.b32  	%r38, %r43, 1;
	setp.eq.b32 	%p7, %r38, 1;
	selp.f32 	%f15, 0f3F800000, %f27, %p7;
	fma.rn.f32 	%f16, %f14, %f15, 0f00000000;
	fma.rn.f32 	%f17, %f14, 0f37CBAC00, 0fBAB607ED;
	selp.f32 	%f18, %f17, 0fB94D4153, %p7;
	selp.f32 	%f19, 0f3D2AAABB, 0f3C0885E4, %p7;
	fma.rn.f32 	%f20, %f18, %f14, %f19;
	selp.f32 	%f21, 0fBEFFFFFF, 0fBE2AAAA8, %p7;
	fma.rn.f32 	%f22, %f20, %f14, %f21;
	fma.rn.f32 	%f23, %f22, %f16, %f15;
	and.b32  	%r39, %r43, 2;
	setp.eq.s32 	%p8, %r39, 0;
	mov.f32 	%f24, 0f00000000;
	sub.f32 	%f25, %f24, %f23;
	selp.f32 	%f26, %f23, %f25, %p8;
	cvt.f64.f32 	%fd4, %f26;
	add.s64 	%rd25, %rd23, %rd13;
	st.global.f64 	[%rd25], %fd4;
	ret;

}


// ===== COMPILED SASS (sm_100) =====

	.target	sm_100

	.elftype	@"ET_EXEC"


//--------------------- .note.nv.tkinfo           --------------------------
	.section	.note.nv.tkinfo,"",@"SHT_NOTE"
	.sectionflags	@"SHF_NOTE_NV_TKINFO"
	.tkinfo
        /*0018*/ 	.word	0x00000002
        /*0030*/ 	.string	""
        /*0030*/ 	.string	"ptxas"
        /*0030*/ 	.string	"Cuda compilation tools, release 13.0, V13.0.88"
        /*0030*/ 	.string	"Build cuda_13.0.r13.0/compiler.36424714_0"
        /*0030*/ 	.string	"-arch sm_100 -m 64 "



//--------------------- .note.nv.cuinfo           --------------------------
	.section	.note.nv.cuinfo,"",@"SHT_NOTE"
	.sectionflags	@"SHF_NOTE_NV_CUINFO"
        /*0018*/ 	.short	0x0002
        /*001a*/ 	.short	0x0064
        /*001c*/ 	.short	0x0082
	.zero		2


//--------------------- .nv.info                  --------------------------
	.section	.nv.info,"",@"SHT_CUDA_INFO"
	.align	4


	//----- nvinfo : EIATTR_REGCOUNT
	.align		4
        /*0000*/ 	.byte	0x04, 0x2f
        /*0002*/ 	.short	(.L_2 - .L_1)
	.align		4
.L_1:
        /*0004*/ 	.word	index@(_Z12CUDASummatorPdS_S_)
        /*0008*/ 	.word	0x00000017


	//----- nvinfo : EIATTR_FRAME_SIZE
	.align		4
.L_2:
        /*000c*/ 	.byte	0x04, 0x11
        /*000e*/ 	.short	(.L_4 - .L_3)
	.align		4
.L_3:
        /*0010*/ 	.word	index@(_Z12CUDASummatorPdS_S_)
        /*0014*/ 	.word	0x00000000


	//----- nvinfo : EIATTR_REGCOUNT
	.align		4
.L_4:
        /*0018*/ 	.byte	0x04, 0x2f
        /*001a*/ 	.short	(.L_6 - .L_5)
	.align		4
.L_5:
        /*001c*/ 	.word	index@(_Z13CUDASinusatorPdS_)
        /*0020*/ 	.word	0x00000012


	//----- nvinfo : EIATTR_FRAME_SIZE
	.align		4
.L_6:
        /*0024*/ 	.byte	0x04, 0x11
        /*0026*/ 	.short	(.L_8 - .L_7)
	.align		4
.L_7:
        /*0028*/ 	.word	index@(_Z13CUDASinusatorPdS_)
        /*002c*/ 	.word	0x00000000


	//----- nvinfo : EIATTR_REGCOUNT
	.align		4
.L_8:
        /*0030*/ 	.byte	0x04, 0x2f
        /*0032*/ 	.short	(.L_10 - .L_9)
	.align		4
.L_9:
        /*0034*/ 	.word	index@(_Z13RangeSummatorPdS_S_i)
        /*0038*/ 	.word	0x00000012


	//----- nvinfo : EIATTR_FRAME_SIZE
	.align		4
.L_10:
        /*003c*/ 	.byte	0x04, 0x11
        /*003e*/ 	.short	(.L_12 - .L_11)
	.align		4
.L_11:
        /*0040*/ 	.word	index@(_Z13RangeSummatorPdS_S_i)
        /*0044*/ 	.word	0x00000000


	//----- nvinfo : EIATTR_MIN_STACK_SIZE
	.align		4
.L_12:
        /*0048*/ 	.byte	0x04, 0x12
        /*004a*/ 	.short	(.L_14 - .L_13)
	.align		4
.L_13:
        /*004c*/ 	.word	index@(_Z13RangeSummatorPdS_S_i)
        /*0050*/ 	.word	0x00000000


	//----- nvinfo : EIATTR_MIN_STACK_SIZE
	.align		4
.L_14:
        /*0054*/ 	.byte	0x04, 0x12
        /*0056*/ 	.short	(.L_16 - .L_15)
	.align		4
.L_15:
        /*0058*/ 	.word	index@(_Z13CUDASinusatorPdS_)
        /*005c*/ 	.word	0x00000000


	//----- nvinfo : EIATTR_MIN_STACK_SIZE
	.align		4
.L_16:
        /*0060*/ 	.byte	0x04, 0x12
        /*0062*/ 	.short	(.L_18 - .L_17)
	.align		4
.L_17:
        /*0064*/ 	.word	index@(_Z12CUDASummatorPdS_S_)
        /*0068*/ 	.word	0x00000000
.L_18:


//--------------------- .nv.compat                --------------------------
	.section	.nv.compat,"",@"SHT_CUDA_COMPAT_INFO"
	.align	4
        /*0000*/ 	.byte	0x02, 0x09, 0x00, 0x00, 0x02, 0x02, 0x01, 0x00, 0x02, 0x05, 0x05, 0x00, 0x03, 0x07, 0x01, 0x01
        /*0010*/ 	.byte	0x02, 0x03, 0x00, 0x00, 0x02, 0x06, 0x01, 0x00, 0x04, 0x0b, 0x08, 0x00, 0x01, 0x00, 0x00, 0x00
        /*0020*/ 	.byte	0x00, 0x00, 0x00, 0x00


//--------------------- .nv.info._Z13RangeSummatorPdS_S_i --------------------------
	.section	.nv.info._Z13RangeSummatorPdS_S_i,"",@"SHT_CUDA_INFO"
	.sectionflags	@""
	.align	4


	//----- nvinfo : EIATTR_CUDA_API_VERSION
	.align		4
        /*0000*/ 	.byte	0x04, 0x37
        /*0002*/ 	.short	(.L_20 - .L_19)
.L_19:
        /*0004*/ 	.word	0x00000082


	//----- nvinfo : EIATTR_KPARAM_INFO
	.align		4
.L_20:
        /*0008*/ 	.byte	0x04, 0x17
        /*000a*/ 	.short	(.L_22 - .L_21)
.L_21:
        /*000c*/ 	.word	0x00000000
        /*0010*/ 	.short	0x0003
        /*0012*/ 	.short	0x0018
        /*0014*/ 	.byte	0x00, 0xf0, 0x11, 0x00


	//----- nvinfo : EIATTR_KPARAM_INFO
	.align		4
.L_22:
        /*0018*/ 	.byte	0x04, 0x17
        /*001a*/ 	.short	(.L_24 - .L_23)
.L_23:
        /*001c*/ 	.word	0x00000000
        /*0020*/ 	.short	0x0002
        /*0022*/ 	.short	0x0010
        /*0024*/ 	.byte	0x00, 0xf5, 0x21, 0x00


	//----- nvinfo : EIATTR_KPARAM_INFO
	.align		4
.L_24:
        /*0028*/ 	.byte	0x04, 0x17
        /*002a*/ 	.short	(.L_26 - .L_25)
.L_25:
        /*002c*/ 	.word	0x00000000
        /*0030*/ 	.short	0x0001
        /*0032*/ 	.short	0x0008
        /*0034*/ 	.byte	0x00, 0xf5, 0x21, 0x00


	//----- nvinfo : EIATTR_KPARAM_INFO
	.align		4
.L_26:
        /*0038*/ 	.byte	0x04, 0x17
        /*003a*/ 	.short	(.L_28 - .L_27)
.L_27:
        /*003c*/ 	.word	0x00000000
        /*0040*/ 	.short	0x0000
        /*0042*/ 	.short	0x0000
        /*0044*/ 	.byte	0x00, 0xf5, 0x21, 0x00


	//----- nvinfo : EIATTR_SPARSE_MMA_MASK
	.align		4
.L_28:
        /*0048*/ 	.byte	0x03, 0x50
        /*004a*/ 	.short	0x0000


	//----- nvinfo : EIATTR_MAXREG_COUNT
	.align		4
        /*004c*/ 	.byte	0x03, 0x1b
        /*004e*/ 	.short	0x00ff


	//----- nvinfo : EIATTR_MERCURY_ISA_VERSION
	.align		4
        /*0050*/ 	.byte	0x03, 0x5f
        /*0052*/ 	.short	0x0101


	//----- nvinfo : EIATTR_VRC_CTA_INIT_COUNT
	.align		4
        /*0054*/ 	.byte	0x02, 0x4a
	.zero		1
	.zero		1


	//----- nvinfo : EIATTR_EXIT_INSTR_OFFSETS
	.align		4
        /*0058*/ 	.byte	0x04, 0x1c
        /*005a*/ 	.short	(.L_30 - .L_29)


	//   ....[0]....
.L_29:
        /*005c*/ 	.word	0x00000890


	//----- nvinfo : EIATTR_CRS_STACK_SIZE
	.align		4
.L_30:
        /*0060*/ 	.byte	0x04, 0x1e
        /*0062*/ 	.short	(.L_32 - .L_31)
.L_31:
        /*0064*/ 	.word	0x00000000


	//----- nvinfo : EIATTR_CBANK_PARAM_SIZE
	.align		4
.L_32:
        /*0068*/ 	.byte	0x03, 0x19
        /*006a*/ 	.short	0x001c


	//----- nvinfo : EIATTR_PARAM_CBANK
	.align		4
        /*006c*/ 	.byte	0x04, 0x0a
        /*006e*/ 	.short	(.L_34 - .L_33)
	.align		4
.L_33:
        /*0070*/ 	.word	index@(.nv.constant0._Z13RangeSummatorPdS_S_i)
        /*0074*/ 	.short	0x0380
        /*0076*/ 	.short	0x001c


	//----- nvinfo : EIATTR_SW_WAR
	.align		4
.L_34:
        /*0078*/ 	.byte	0x04, 0x36
        /*007a*/ 	.short	(.L_36 - .L_35)
.L_35:
        /*007c*/ 	.word	0x00000008
.L_36:


//--------------------- .nv.info._Z13CUDASinusatorPdS_ --------------------------
	.section	.nv.info._Z13CUDASinusatorPdS_,"",@"SHT_CUDA_INFO"
	.sectionflags	@""
	.align	4


	//----- nvinfo : EIATTR_CUDA_API_VERSION
	.align		4
        /*0000*/ 	.byte	0x04, 0x37
        /*0002*/ 	.short	(.L_38 - .L_37)
.L_37:
        /*0004*/ 	.word	0x00000082


	//----- nvinfo : EIATTR_KPARAM_INFO
	.align		4
.L_38:
        /*0008*/ 	.byte	0x04, 0x17
        /*000a*/ 	.short	(.L_40 - .L_39)
.L_39:
        /*000c*/ 	.word	0x00000000
        /*0010*/ 	.short	0x0001
        /*0012*/ 	.short	0x0008
        /*0014*/ 	.byte	0x00, 0xf5, 0x21, 0x00


	//----- nvinfo : EIATTR_KPARAM_INFO
	.align		4
.L_40:
        /*0018*/ 	.byte	0x04, 0x17
        /*001a*/ 	.short	(.L_42 - .L_41)
.L_41:
        /*001c*/ 	.word	0x00000000
        /*0020*/ 	.short	0x0000
        /*0022*/ 	.short	0x0000
        /*0024*/ 	.byte	0x00, 0xf5, 0x21, 0x00


	//----- nvinfo : EIATTR_SPARSE_MMA_MASK
	.align		4
.L_42:
        /*0028*/ 	.byte	0x03, 0x50
        /*002a*/ 	.short	0x0000


	//----- nvinfo : EIATTR_MAXREG_COUNT
	.align		4
        /*002c*/ 	.byte	0x03, 0x1b
        /*002e*/ 	.short	0x00ff


	//----- nvinfo : EIATTR_MERCURY_ISA_VERSION
	.align		4
        /*0030*/ 	.byte	0x03, 0x5f
        /*0032*/ 	.short	0x0101


	//----- nvinfo : EIATTR_VRC_CTA_INIT_COUNT
	.align		4
        /*0034*/ 	.byte	0x02, 0x4a
	.zero		1
	.zero		1


	//----- nvinfo : EIATTR_EXIT_INSTR_OFFSETS
	.align		4
        /*0038*/ 	.byte	0x04, 0x1c
        /*003a*/ 	.short	(.L_44 - .L_43)


	//   ....[0]....
.L_43:
        /*003c*/ 	.word	0x00000890


	//----- nvinfo : EIATTR_CRS_STACK_SIZE
	.align		4
.L_44:
        /*0040*/ 	.byte	0x04, 0x1e
        /*0042*/ 	.short	(.L_46 - .L_45)
.L_45:
        /*0044*/ 	.word	0x00000000


	//----- nvinfo : EIATTR_CBANK_PARAM_SIZE
	.align		4
.L_46:
        /*0048*/ 	.byte	0x03, 0x19
        /*004a*/ 	.short	0x0010


	//----- nvinfo : EIATTR_PARAM_CBANK
	.align		4
        /*004c*/ 	.byte	0x04, 0x0a
        /*004e*/ 	.short	(.L_48 - .L_47)
	.align		4
.L_47:
        /*0050*/ 	.word	index@(.nv.constant0._Z13CUDASinusatorPdS_)
        /*0054*/ 	.short	0x0380
        /*0056*/ 	.short	0x0010


	//----- nvinfo : EIATTR_SW_WAR
	.align		4
.L_48:
        /*0058*/ 	.byte	0x04, 0x36
        /*005a*/ 	.short	(.L_50 - .L_49)
.L_49:
        /*005c*/ 	.word	0x00000008
.L_50:


//--------------------- .nv.info._Z12CUDASummatorPdS_S_ --------------------------
	.section	.nv.info._Z12CUDASummatorPdS_S_,"",@"SHT_CUDA_INFO"
	.sectionflags	@""
	.align	4


	//----- nvinfo : EIATTR_CUDA_API_VERSION
	.align		4
        /*0000*/ 	.byte	0x04, 0x37
        /*0002*/ 	.short	(.L_52 - .L_51)
.L_51:
        /*0004*/ 	.word	0x00000082


	//----- nvinfo : EIATTR_KPARAM_INFO
	.align		4
.L_52:
        /*0008*/ 	.byte	0x04, 0x17
        /*000a*/ 	.short	(.L_54 - .L_53)
.L_53:
        /*000c*/ 	.word	0x00000000
        /*0010*/ 	.short	0x0002
        /*0012*/ 	.short	0x0010
        /*0014*/ 	.byte	0x00, 0xf5, 0x21, 0x00


	//----- nvinfo : EIATTR_KPARAM_INFO
	.align		4
.L_54:
        /*0018*/ 	.byte	0x04, 0x17
        /*001a*/ 	.short	(.L_56 - .L_55)
.L_55:
        /*001c*/ 	.word	0x00000000
        /*0020*/ 	.short	0x0001
        /*0022*/ 	.short	0x0008
        /*0024*/ 	.byte	0x00, 0xf5, 0x21, 0x00


	//----- nvinfo : EIATTR_KPARAM_INFO
	.align		4
.L_56:
        /*0028*/ 	.byte	0x04, 0x17
        /*002a*/ 	.short	(.L_58 - .L_57)
.L_57:
        /*002c*/ 	.word	0x00000000
        /*0030*/ 	.short	0x0000
        /*0032*/ 	.short	0x0000
        /*0034*/ 	.byte	0x00, 0xf5, 0x21, 0x00


	//----- nvinfo : EIATTR_SPARSE_MMA_MASK
	.align		4
.L_58:
        /*0038*/ 	.byte	0x03, 0x50
        /*003a*/ 	.short	0x0000


	//----- nvinfo : EIATTR_MAXREG_COUNT
	.align		4
        /*003c*/ 	.byte	0x03, 0x1b
        /*003e*/ 	.short	0x00ff


	//----- nvinfo : EIATTR_MERCURY_ISA_VERSION
	.align		4
        /*0040*/ 	.byte	0x03, 0x5f
        /*0042*/ 	.short	0x0101


	//----- nvinfo : EIATTR_VRC_CTA_INIT_COUNT
	.align		4
        /*0044*/ 	.byte	0x02, 0x4a
	.zero		1
	.zero		1


	//----- nvinfo : EIATTR_EXIT_INSTR_OFFSETS
	.align		4
        /*0048*/ 	.byte	0x04, 0x1c
        /*004a*/ 	.short	(.L_60 - .L_59)


	//   ....[0]....
.L_59:
        /*004c*/ 	.word	0x00001050


	//----- nvinfo : EIATTR_CRS_STACK_SIZE
	.align		4
.L_60:
        /*0050*/ 	.byte	0x04, 0x1e
        /*0052*/ 	.short	(.L_62 - .L_61)
.L_61:
        /*0054*/ 	.word	0x00000000


	//----- nvinfo : EIATTR_CBANK_PARAM_SIZE
	.align		4
.L_62:
        /*0058*/ 	.byte	0x03, 0x19
        /*005a*/ 	.short	0x0018


	//----- nvinfo : EIATTR_PARAM_CBANK
	.align		4
        /*005c*/ 	.byte	0x04, 0x0a
        /*005e*/ 	.short	(.L_64 - .L_63)
	.align		4
.L_63:
        /*0060*/ 	.word	index@(.nv.constant0._Z12CUDASummatorPdS_S_)
        /*0064*/ 	.short	0x0380
        /*0066*/ 	.short	0x0018


	//----- nvinfo : EIATTR_SW_WAR
	.align		4
.L_64:
        /*0068*/ 	.byte	0x04, 0x36
        /*006a*/ 	.short	(.L_66 - .L_65)
.L_65:
        /*006c*/ 	.word	0x00000008
.L_66:


//--------------------- .nv.callgraph             --------------------------
	.section	.nv.callgraph,"",@"SHT_CUDA_CALLGRAPH"
	.align	4
	.sectionentsize	8
	.align		4
        /*0000*/ 	.word	0x00000000
	.align		4
        /*0004*/ 	.word	0xffffffff
	.align		4
        /*0008*/ 	.word	0x00000000
	.align		4
        /*000c*/ 	.word	0xfffffffe
	.align		4
        /*0010*/ 	.word	0x00000000
	.align		4
        /*0014*/ 	.word	0xfffffffd
	.align		4
        /*0018*/ 	.word	0x00000000
	.align		4
        /*001c*/ 	.word	0xfffffffc


//--------------------- .nv.constant4             --------------------------
	.section	.nv.constant4,"a",@progbits
	.align	8
	.align		8
.nv.constant4:
        /*0000*/ 	.dword	__cudart_i2opi_f


//--------------------- .text._Z13RangeSummatorPdS_S_i --------------------------
	.section	.text._Z13RangeSummatorPdS_S_i,"ax",@progbits
	.align	128
        .global         _Z13RangeSummatorPdS_S_i
        .type           _Z13RangeSummatorPdS_S_i,@function
        .size           _Z13RangeSummatorPdS_S_i,(.L_x_23 - _Z13RangeSummatorPdS_S_i)
        .other          _Z13RangeSummatorPdS_S_i,@"STO_CUDA_ENTRY STV_DEFAULT"
_Z13RangeSummatorPdS_S_i:
.text._Z13RangeSummatorPdS_S_i:
[----:B------:R-:W-:Y:S01]  /*0000*/  LDC R1, c[0x0][0x37c] ;  /* 0x0000df00ff017b82 */ /* 0x000fe20000000800 */
[----:B------:R-:W0:Y:S07]  /*0010*/  S2R R2, SR_TID.X ;  /* 0x0000000000027919 */ /* 0x000e2e0000002100 */
[----:B------:R-:W0:Y:S01]  /*0020*/  S2UR UR4, SR_CTAID.X ;  /* 0x00000000000479c3 */ /* 0x000e220000002500 */
[----:B------:R-:W1:Y:S07]  /*0030*/  LDCU.64 UR6, c[0x0][0x358] ;  /* 0x00006b00ff0677ac */ /* 0x000e6e0008000a00 */
[----:B------:R-:W0:Y:S08]  /*0040*/  LDC R3, c[0x0][0x360] ;  /* 0x0000d800ff037b82 */ /* 0x000e300000000800 */
[----:B------:R-:W2:Y:S01]  /*0050*/  LDC.64 R4, c[0x0][0x380] ;  /* 0x0000e000ff047b82 */ /* 0x000ea20000000a00 */
[----:B0-----:R-:W-:-:S04]  /*0060*/  IMAD R2, R3, UR4, R2 ;  /* 0x0000000403027c24 */ /* 0x001fc8000f8e0202 */
[----:B--2---:R-:W-:-:S06]  /*0070*/  IMAD.WIDE R4, R2, 0x8, R4 ;  /* 0x0000000802047825 */ /* 0x004fcc00078e0204 */
[----:B-1----:R-:W2:Y:S01]  /*0080*/  LDG.E.64 R4, desc[UR6][R4.64] ;  /* 0x0000000604047981 */ /* 0x002ea2000c1e1b00 */
[----:B------:R-:W-:Y:S01]  /*0090*/  BSSY.RECONVERGENT B0, `(.L_x_0) ;  /* 0x000006a000007945 */ /* 0x000fe20003800200 */
[----:B--2---:R-:W0:Y:S02]  /*00a0*/  F2F.F32.F64 R0, R4 ;  /* 0x0000000400007310 */ /* 0x004e240000301000 */
[C---:B0-----:R-:W-:Y:S01]  /*00b0*/  FMUL R3, R0.reuse, 0.63661974668502807617 ;  /* 0x3f22f98300037820 */ /* 0x041fe20000400000 */
[----:B------:R-:W-:-:S05]  /*00c0*/  FSETP.GE.AND P0, PT, |R0|, 105615, PT ;  /* 0x47ce47800000780b */ /* 0x000fca0003f06200 */
[----:B------:R-:W0:Y:S02]  /*00d0*/  F2I.NTZ R3, R3 ;  /* 0x0000000300037305 */ /* 0x000e240000203100 */
[----:B0-----:R-:W-:-:S05]  /*00e0*/  I2FP.F32.S32 R7, R3 ;  /* 0x0000000300077245 */ /* 0x001fca0000201400 */
[----:B------:R-:W-:-:S04]  /*00f0*/  FFMA R6, R7, -1.5707962512969970703, R0 ;  /* 0xbfc90fda07067823 */ /* 0x000fc80000000000 */
[----:B------:R-:W-:-:S04]  /*0100*/  FFMA R6, R7, -7.5497894158615963534e-08, R6 ;  /* 0xb3a2216807067823 */ /* 0x000fc80000000006 */
[----:B------:R-:W-:Y:S01]  /*0110*/  FFMA R6, R7, -5.3903029534742383927e-15, R6 ;  /* 0xa7c234c507067823 */ /* 0x000fe20000000006 */
[----:B------:R-:W-:Y:S06]  /*0120*/  @!P0 BRA `(.L_x_1) ;  /* 0x0000000400808947 */ /* 0x000fec0003800000 */
[----:B------:R-:W-:-:S13]  /*0130*/  FSETP.NEU.AND P0, PT, |R0|, +INF , PT ;  /* 0x7f8000000000780b */ /* 0x000fda0003f0d200 */
[----:B------:R-:W-:Y:S01]  /*0140*/  @!P0 FMUL R6, RZ, R0 ;  /* 0x00000000ff068220 */ /* 0x000fe20000400000 */
[----:B------:R-:W-:Y:S01]  /*0150*/  @!P0 IMAD.MOV.U32 R3, RZ, RZ, RZ ;  /* 0x000000ffff038224 */ /* 0x000fe200078e00ff */
[----:B------:R-:W-:Y:S06]  /*0160*/  @!P0 BRA `(.L_x_1) ;  /* 0x0000000400708947 */ /* 0x000fec0003800000 */
[----:B------:R-:W-:Y:S01]  /*0170*/  IMAD.SHL.U32 R3, R0, 0x100, RZ ;  /* 0x0000010000037824 */ /* 0x000fe200078e00ff */
[----:B------:R-:W0:Y:S01]  /*0180*/  LDCU.64 UR8, c[0x4][URZ] ;  /* 0x01000000ff0877ac */ /* 0x000e220008000a00 */
[----:B------:R-:W-:Y:S02]  /*0190*/  IMAD.MOV.U32 R11, RZ, RZ, RZ ;  /* 0x000000ffff0b7224 */ /* 0x000fe400078e00ff */
[----:B------:R-:W-:Y:S01]  /*01a0*/  IMAD.MOV.U32 R8, RZ, RZ, RZ ;  /* 0x000000ffff087224 */ /* 0x000fe200078e00ff */
[----:B------:R-:W-:Y:S01]  /*01b0*/  LOP3.LUT R3, R3, 0x80000000, RZ, 0xfc, !PT ;  /* 0x8000000003037812 */ /* 0x000fe200078efcff */
[----:B------:R-:W-:Y:S01]  /*01c0*/  UMOV UR5, URZ ;  /* 0x000000ff00057c82 */ /* 0x000fe20008000000 */
[----:B------:R-:W-:-:S05]  /*01d0*/  UMOV UR4, URZ ;  /* 0x000000ff00047c82 */ /* 0x000fca0008000000 */
.L_x_2:
[----:B0-----:R-:W-:Y:S01]  /*01e0*/  IMAD.U32 R6, RZ, RZ, UR8 ;  /* 0x00000008ff067e24 */ /* 0x001fe2000f8e00ff */
[----:B------:R-:W-:-:S05]  /*01f0*/  MOV R7, UR9 ;  /* 0x0000000900077c02 */ /* 0x000fca0008000f00 */
[----:B------:R-:W2:Y:S01]  /*0200*/  LDG.E.CONSTANT R4, desc[UR6][R6.64] ;  /* 0x0000000606047981 */ /* 0x000ea2000c1e9900 */
[----:B------:R-:W-:Y:S01]  /*0210*/  UIADD3 UR4, UPT, UPT, UR4, 0x1, URZ ;  /* 0x0000000104047890 */ /* 0x000fe2000fffe0ff */
[C---:B------:R-:W-:Y:S01]  /*0220*/  ISETP.EQ.AND P0, PT, R8.reuse, RZ, PT ;  /* 0x000000ff0800720c */ /* 0x040fe20003f02270 */
[----:B------:R-:W-:Y:S01]  /*0230*/  UIADD3 UR8, UP1, UPT, UR8, 0x4, URZ ;  /* 0x0000000408087890 */ /* 0x000fe2000ff3e0ff */
[C---:B------:R-:W-:Y:S01]  /*0240*/  ISETP.EQ.AND P1, PT, R8.reuse, 0x4, PT ;  /* 0x000000040800780c */ /* 0x040fe20003f22270 */
[----:B------:R-:W-:Y:S01]  /*0250*/  UISETP.NE.AND UP0, UPT, UR4, 0x6, UPT ;  /* 0x000000060400788c */ /* 0x000fe2000bf05270 */
[C---:B------:R-:W-:Y:S01]  /*0260*/  ISETP.EQ.AND P2, PT, R8.reuse, 0x8, PT ;  /* 0x000000080800780c */ /* 0x040fe20003f42270 */
[----:B------:R-:W-:Y:S01]  /*0270*/  UIADD3.X UR9, UPT, UPT, URZ, UR9, URZ, UP1, !UPT ;  /* 0x00000009ff097290 */ /* 0x000fe20008ffe4ff */
[C---:B------:R-:W-:Y:S02]  /*0280*/  ISETP.EQ.AND P3, PT, R8.reuse, 0xc, PT ;  /* 0x0000000c0800780c */ /* 0x040fe40003f62270 */
[----:B------:R-:W-:-:S02]  /*0290*/  ISETP.EQ.AND P4, PT, R8, 0x10, PT ;  /* 0x000000100800780c */ /* 0x000fc40003f82270 */
[C---:B------:R-:W-:Y:S01]  /*02a0*/  ISETP.EQ.AND P5, PT, R8.reuse, 0x14, PT ;  /* 0x000000140800780c */ /* 0x040fe20003fa2270 */
[----:B------:R-:W-:Y:S02]  /*02b0*/  VIADD R8, R8, 0x4 ;  /* 0x0000000408087836 */ /* 0x000fe40000000000 */
[----:B--2---:R-:W-:-:S03]  /*02c0*/  IMAD.WIDE.U32 R4, R4, R3, RZ ;  /* 0x0000000304047225 */ /* 0x004fc600078e00ff */
[----:B------:R-:W-:-:S04]  /*02d0*/  IADD3 R4, P6, PT, R4, R11, RZ ;  /* 0x0000000b04047210 */ /* 0x000fc80007fde0ff */
[----:B------:R-:W-:Y:S01]  /*02e0*/  IADD3.X R11, PT, PT, R5, UR5, RZ, P6, !PT ;  /* 0x00000005050b7c10 */ /* 0x000fe2000b7fe4ff */
[--C-:B------:R-:W-:Y:S01]  /*02f0*/  @P0 IMAD.MOV.U32 R9, RZ, RZ, R4.reuse ;  /* 0x000000ffff090224 */ /* 0x100fe200078e0004 */
[----:B------:R-:W-:Y:S01]  /*0300*/  @P4 MOV R14, R4 ;  /* 0x00000004000e4202 */ /* 0x000fe20000000f00 */
[--C-:B------:R-:W-:Y:S02]  /*0310*/  @P1 IMAD.MOV.U32 R10, RZ, RZ, R4.reuse ;  /* 0x000000ffff0a1224 */ /* 0x100fe400078e0004 */
[--C-:B------:R-:W-:Y:S02]  /*0320*/  @P2 IMAD.MOV.U32 R12, RZ, RZ, R4.reuse ;  /* 0x000000ffff0c2224 */ /* 0x100fe400078e0004 */
[--C-:B------:R-:W-:Y:S02]  /*0330*/  @P3 IMAD.MOV.U32 R13, RZ, RZ, R4.reuse ;  /* 0x000000ffff0d3224 */ /* 0x100fe400078e0004 */
[----:B------:R-:W-:Y:S01]  /*0340*/  @P5 IMAD.MOV.U32 R15, RZ, RZ, R4 ;  /* 0x000000ffff0f5224 */ /* 0x000fe200078e0004 */
[----:B------:R-:W-:Y:S06]  /*0350*/  BRA.U UP0, `(.L_x_2) ;  /* 0xfffffffd00a07547 */ /* 0x000fec000b83ffff */
[----:B------:R-:W-:Y:S01]  /*0360*/  SHF.R.U32.HI R3, RZ, 0x17, R0 ;  /* 0x00000017ff037819 */ /* 0x000fe20000011600 */
[----:B------:R-:W-:Y:S03]  /*0370*/  BSSY.RECONVERGENT B1, `(.L_x_3) ;  /* 0x0000029000017945 */ /* 0x000fe60003800200 */
[C---:B------:R-:W-:Y:S02]  /*0380*/  LOP3.LUT R4, R3.reuse, 0xe0, RZ, 0xc0, !PT ;  /* 0x000000e003047812 */ /* 0x040fe400078ec0ff */
[----:B------:R-:W-:-:S03]  /*0390*/  LOP3.LUT P6, RZ, R3, 0x1f, RZ, 0xc0, !PT ;  /* 0x0000001f03ff7812 */ /* 0x000fc600078cc0ff */
[----:B------:R-:W-:-:S05]  /*03a0*/  VIADD R4, R4, 0xffffff80 ;  /* 0xffffff8004047836 */ /* 0x000fca0000000000 */
[----:B------:R-:W-:-:S05]  /*03b0*/  SHF.R.U32.HI R4, RZ, 0x5, R4 ;  /* 0x00000005ff047819 */ /* 0x000fca0000011604 */
[----:B------:R-:W-:-:S05]  /*03c0*/  IMAD.U32 R6, R4, -0x4, RZ ;  /* 0xfffffffc04067824 */ /* 0x000fca00078e00ff */
[C---:B------:R-:W-:Y:S02]  /*03d0*/  ISETP.EQ.AND P3, PT, R6.reuse, -0x18, PT ;  /* 0xffffffe80600780c */ /* 0x040fe40003f62270 */
[C---:B------:R-:W-:Y:S02]  /*03e0*/  ISETP.EQ.AND P4, PT, R6.reuse, -0x14, PT ;  /* 0xffffffec0600780c */ /* 0x040fe40003f82270 */
[C---:B------:R-:W-:Y:S02]  /*03f0*/  ISETP.EQ.AND P2, PT, R6.reuse, -0x10, PT ;  /* 0xfffffff00600780c */ /* 0x040fe40003f42270 */
[C---:B------:R-:W-:Y:S02]  /*0400*/  ISETP.EQ.AND P1, PT, R6.reuse, -0xc, PT ;  /* 0xfffffff40600780c */ /* 0x040fe40003f22270 */
[C---:B------:R-:W-:Y:S02]  /*0410*/  ISETP.EQ.AND P0, PT, R6.reuse, -0x8, PT ;  /* 0xfffffff80600780c */ /* 0x040fe40003f02270 */
[----:B------:R-:W-:-:S03]  /*0420*/  ISETP.EQ.AND P5, PT, R6, RZ, PT ;  /* 0x000000ff0600720c */ /* 0x000fc60003fa2270 */
[----:B------:R-:W-:Y:S02]  /*0430*/  @P3 MOV R4, R9 ;  /* 0x0000000900043202 */ /* 0x000fe40000000f00 */
[C---:B------:R-:W-:Y:S01]  /*0440*/  ISETP.EQ.AND P3, PT, R6.reuse, -0x4, PT ;  /* 0xfffffffc0600780c */ /* 0x040fe20003f62270 */
[----:B------:R-:W-:Y:S02]  /*0450*/  @P4 IMAD.MOV.U32 R5, RZ, RZ, R9 ;  /* 0x000000ffff054224 */ /* 0x000fe400078e0009 */
[----:B------:R-:W-:Y:S01]  /*0460*/  @P4 IMAD.MOV.U32 R4, RZ, RZ, R10 ;  /* 0x000000ffff044224 */ /* 0x000fe200078e000a */
[----:B------:R-:W-:Y:S01]  /*0470*/  ISETP.EQ.AND P4, PT, R6, 0x4, PT ;  /* 0x000000040600780c */ /* 0x000fe20003f82270 */
[----:B------:R-:W-:Y:S02]  /*0480*/  @P2 IMAD.MOV.U32 R4, RZ, RZ, R12 ;  /* 0x000000ffff042224 */ /* 0x000fe400078e000c */
[----:B------:R-:W-:Y:S02]  /*0490*/  @P1 IMAD.MOV.U32 R4, RZ, RZ, R13 ;  /* 0x000000ffff041224 */ /* 0x000fe400078e000d */
[----:B------:R-:W-:-:S02]  /*04a0*/  @P0 IMAD.MOV.U32 R4, RZ, RZ, R14 ;  /* 0x000000ffff040224 */ /* 0x000fc400078e000e */
[----:B------:R-:W-:Y:S01]  /*04b0*/  @P2 IMAD.MOV.U32 R5, RZ, RZ, R10 ;  /* 0x000000ffff052224 */ /* 0x000fe200078e000a */
[----:B------:R-:W-:Y:S01]  /*04c0*/  @P1 MOV R5, R12 ;  /* 0x0000000c00051202 */ /* 0x000fe20000000f00 */
[----:B------:R-:W-:Y:S01]  /*04d0*/  @P0 IMAD.MOV.U32 R5, RZ, RZ, R13 ;  /* 0x000000ffff050224 */ /* 0x000fe200078e000d */
[----:B------:R-:W-:Y:S01]  /*04e0*/  @P3 MOV R4, R15 ;  /* 0x0000000f00043202 */ /* 0x000fe20000000f00 */
[----:B------:R-:W-:Y:S02]  /*04f0*/  @P5 IMAD.MOV.U32 R4, RZ, RZ, R11 ;  /* 0x000000ffff045224 */ /* 0x000fe400078e000b */
[----:B------:R-:W-:Y:S02]  /*0500*/  @P3 IMAD.MOV.U32 R5, RZ, RZ, R14 ;  /* 0x000000ffff053224 */ /* 0x000fe400078e000e */
[----:B------:R-:W-:Y:S02]  /*0510*/  @P5 IMAD.MOV.U32 R5, RZ, RZ, R15 ;  /* 0x000000ffff055224 */ /* 0x000fe400078e000f */
[----:B------:R-:W-:-:S02]  /*0520*/  @P4 IMAD.MOV.U32 R5, RZ, RZ, R11 ;  /* 0x000000ffff054224 */ /* 0x000fc400078e000b */
[----:B------:R-:W-:Y:S01]  /*0530*/  IMAD.MOV.U32 R8, RZ, RZ, R4 ;  /* 0x000000ffff087224 */ /* 0x000fe200078e0004 */
[----:B------:R-:W-:Y:S06]  /*0540*/  @!P6 BRA `(.L_x_4) ;  /* 0x00000000002ce947 */ /* 0x000fec0003800000 */
[----:B------:R-:W-:Y:S01]  /*0550*/  @P2 MOV R4, R9 ;  /* 0x0000000900042202 */ /* 0x000fe20000000f00 */
[----:B------:R-:W-:Y:S01]  /*0560*/  @P1 IMAD.MOV.U32 R4, RZ, RZ, R10 ;  /* 0x000000ffff041224 */ /* 0x000fe200078e000a */
[----:B------:R-:W-:Y:S01]  /*0570*/  LOP3.LUT R3, R3, 0x1f, RZ, 0xc0, !PT ;  /* 0x0000001f03037812 */ /* 0x000fe200078ec0ff */
[----:B------:R-:W-:Y:S01]  /*0580*/  @P0 IMAD.MOV.U32 R4, RZ, RZ, R12 ;  /* 0x000000ffff040224 */ /* 0x000fe200078e000c */
[----:B------:R-:W-:Y:S01]  /*0590*/  ISETP.EQ.AND P0, PT, R6, 0x8, PT ;  /* 0x000000080600780c */ /* 0x000fe20003f02270 */
[----:B------:R-:W-:Y:S01]  /*05a0*/  @P3 IMAD.MOV.U32 R4, RZ, RZ, R13 ;  /* 0x000000ffff043224 */ /* 0x000fe200078e000d */
[----:B------:R-:W-:Y:S01]  /*05b0*/  SHF.L.W.U32.HI R8, R5, R3, R8 ;  /* 0x0000000305087219 */ /* 0x000fe20000010e08 */
[----:B------:R-:W-:Y:S01]  /*05c0*/  @P5 IMAD.MOV.U32 R4, RZ, RZ, R14 ;  /* 0x000000ffff045224 */ /* 0x000fe200078e000e */
[----:B------:R-:W-:-:S09]  /*05d0*/  @P4 MOV R4, R15 ;  /* 0x0000000f00044202 */ /* 0x000fd20000000f00 */
[----:B------:R-:W-:-:S05]  /*05e0*/  @P0 IMAD.MOV.U32 R4, RZ, RZ, R11 ;  /* 0x000000ffff040224 */ /* 0x000fca00078e000b */
[----:B------:R-:W-:-:S07]  /*05f0*/  SHF.L.W.U32.HI R5, R4, R3, R5 ;  /* 0x0000000304057219 */ /* 0x000fce0000010e05 */
.L_x_4:
[----:B------:R-:W-:Y:S05]  /*0600*/  BSYNC.RECONVERGENT B1 ;  /* 0x0000000000017941 */ /* 0x000fea0003800200 */
.L_x_3:
[C---:B------:R-:W-:Y:S01]  /*0610*/  SHF.L.W.U32.HI R9, R5.reuse, 0x2, R8 ;  /* 0x0000000205097819 */ /* 0x040fe20000010e08 */
[----:B------:R-:W-:Y:S01]  /*0620*/  IMAD.SHL.U32 R5, R5, 0x4, RZ ;  /* 0x0000000405057824 */ /* 0x000fe200078e00ff */
[----:B------:R-:W-:Y:S01]  /*0630*/  UMOV UR4, 0x54442d19 ;  /* 0x54442d1900047882 */ /* 0x000fe20000000000 */
[----:B------:R-:W-:Y:S01]  /*0640*/  UMOV UR5, 0x3bf921fb ;  /* 0x3bf921fb00057882 */ /* 0x000fe20000000000 */
[----:B------:R-:W-:Y:S02]  /*0650*/  SHF.R.S32.HI R4, RZ, 0x1f, R9 ;  /* 0x0000001fff047819 */ /* 0x000fe40000011409 */
[----:B------:R-:W-:Y:S02]  /*0660*/  ISETP.GE.AND P0, PT, R0, RZ, PT ;  /* 0x000000ff0000720c */ /* 0x000fe40003f06270 */
[C---:B------:R-:W-:Y:S02]  /*0670*/  LOP3.LUT R6, R4.reuse, R5, RZ, 0x3c, !PT ;  /* 0x0000000504067212 */ /* 0x040fe400078e3cff */
[----:B------:R-:W-:-:S02]  /*0680*/  LOP3.LUT R7, R4, R9, RZ, 0x3c, !PT ;  /* 0x0000000904077212 */ /* 0x000fc400078e3cff */
[----:B------:R-:W-:Y:S02]  /*0690*/  SHF.R.U32.HI R3, RZ, 0x1e, R8 ;  /* 0x0000001eff037819 */ /* 0x000fe40000011608 */
[----:B------:R-:W0:Y:S01]  /*06a0*/  I2F.F64.S64 R4, R6 ;  /* 0x0000000600047312 */ /* 0x000e220000301c00 */
[C---:B------:R-:W-:Y:S02]  /*06b0*/  LOP3.LUT R0, R9.reuse, R0, RZ, 0x3c, !PT ;  /* 0x0000000009007212 */ /* 0x040fe400078e3cff */
[----:B------:R-:W-:Y:S02]  /*06c0*/  LEA.HI R3, R9, R3, RZ, 0x1 ;  /* 0x0000000309037211 */ /* 0x000fe400078f08ff */
[----:B------:R-:W-:-:S03]  /*06d0*/  ISETP.GE.AND P1, PT, R0, RZ, PT ;  /* 0x000000ff0000720c */ /* 0x000fc60003f26270 */
[----:B------:R-:W-:-:S04]  /*06e0*/  IMAD.MOV R0, RZ, RZ, -R3 ;  /* 0x000000ffff007224 */ /* 0x000fc800078e0a03 */
[----:B------:R-:W-:Y:S01]  /*06f0*/  @!P0 IMAD.MOV.U32 R3, RZ, RZ, R0 ;  /* 0x000000ffff038224 */ /* 0x000fe200078e0000 */
[----:B0-----:R-:W-:-:S10]  /*0700*/  DMUL R4, R4, UR4 ;  /* 0x0000000404047c28 */ /* 0x001fd40008000000 */
[----:B------:R-:W0:Y:S02]  /*0710*/  F2F.F32.F64 R4, R4 ;  /* 0x0000000400047310 */ /* 0x000e240000301000 */
[----:B0-----:R-:W-:-:S07]  /*0720*/  FSEL R6, -R4, R4, !P1 ;  /* 0x0000000404067208 */ /* 0x001fce0004800100 */
.L_x_1:
[----:B------:R-:W-:Y:S05]  /*0730*/  BSYNC.RECONVERGENT B0 ;  /* 0x0000000000007941 */ /* 0x000fea0003800200 */
.L_x_0:
[----:B------:R-:W-:Y:S01]  /*0740*/  MOV R0, 0x37cbac00 ;  /* 0x37cbac0000007802 */ /* 0x000fe20000000f00 */
[----:B------:R-:W-:Y:S01]  /*0750*/  FMUL R5, R6, R6 ;  /* 0x0000000606057220 */ /* 0x000fe20000400000 */
[C---:B------:R-:W-:Y:S01]  /*0760*/  LOP3.LUT R4, R3.reuse, 0x1, RZ, 0xc0, !PT ;  /* 0x0000000103047812 */ /* 0x040fe200078ec0ff */
[----:B------:R-:W-:Y:S01]  /*0770*/  IMAD.MOV.U32 R7, RZ, RZ, 0x3effffff ;  /* 0x3effffffff077424 */ /* 0x000fe200078e00ff */
[----:B------:R-:W-:Y:S01]  /*0780*/  LOP3.LUT P1, RZ, R3, 0x2, RZ, 0xc0, !PT ;  /* 0x0000000203ff7812 */ /* 0x000fe2000782c0ff */
[----:B------:R-:W-:Y:S01]  /*0790*/  FFMA R0, R5, R0, -0.0013887860113754868507 ;  /* 0xbab607ed05007423 */ /* 0x000fe20000000000 */
[----:B------:R-:W-:Y:S01]  /*07a0*/  ISETP.NE.U32.AND P0, PT, R4, 0x1, PT ;  /* 0x000000010400780c */ /* 0x000fe20003f05070 */
[----:B------:R-:W-:-:S03]  /*07b0*/  IMAD.MOV.U32 R4, RZ, RZ, 0x3d2aaabb ;  /* 0x3d2aaabbff047424 */ /* 0x000fc600078e00ff */
[----:B------:R-:W-:Y:S02]  /*07c0*/  FSEL R0, R0, -0.00019574658654164522886, !P0 ;  /* 0xb94d415300007808 */ /* 0x000fe40004000000 */
[----:B------:R-:W-:Y:S02]  /*07d0*/  FSEL R4, R4, 0.0083327032625675201416, !P0 ;  /* 0x3c0885e404047808 */ /* 0x000fe40004000000 */
[----:B------:R-:W-:-:S03]  /*07e0*/  FSEL R3, -R7, -0.16666662693023681641, !P0 ;  /* 0xbe2aaaa807037808 */ /* 0x000fc60004000100 */
[C---:B------:R-:W-:Y:S01]  /*07f0*/  FFMA R4, R5.reuse, R0, R4 ;  /* 0x0000000005047223 */ /* 0x040fe20000000004 */
[----:B------:R-:W-:Y:S02]  /*0800*/  FSEL R0, R6, 1, P0 ;  /* 0x3f80000006007808 */ /* 0x000fe40000000000 */
[----:B------:R-:W0:Y:S01]  /*0810*/  LDC.64 R6, c[0x0][0x390] ;  /* 0x0000e400ff067b82 */ /* 0x000e220000000a00 */
[C---:B------:R-:W-:Y:S02]  /*0820*/  FFMA R3, R5.reuse, R4, R3 ;  /* 0x0000000405037223 */ /* 0x040fe40000000003 */
[----:B------:R-:W-:-:S04]  /*0830*/  FFMA R5, R5, R0, RZ ;  /* 0x0000000005057223 */ /* 0x000fc800000000ff */
[----:B------:R-:W-:-:S04]  /*0840*/  FFMA R5, R5, R3, R0 ;  /* 0x0000000305057223 */ /* 0x000fc80000000000 */
[----:B------:R-:W-:-:S06]  /*0850*/  @P1 FADD R5, RZ, -R5 ;  /* 0x80000005ff051221 */ /* 0x000fcc0000000000 */
[----:B------:R-:W1:Y:S01]  /*0860*/  F2F.F64.F32 R4, R5 ;  /* 0x0000000500047310 */ /* 0x000e620000201800 */
[----:B0-----:R-:W-:-:S05]  /*0870*/  IMAD.WIDE R2, R2, 0x8, R6 ;  /* 0x0000000802027825 */ /* 0x001fca00078e0206 */
[----:B-1----:R-:W-:Y:S01]  /*0880*/  STG.E.64 desc[UR6][R2.64], R4 ;  /* 0x0000000402007986 */ /* 0x002fe2000c101b06 */
[----:B------:R-:W-:Y:S05]  /*0890*/  EXIT ;  /* 0x000000000000794d */ /* 0x000fea0003800000 */
.L_x_5:
[----:B------:R-:W-:-:S00]  /*08a0*/  BRA `(.L_x_5) ;  /* 0xfffffffc00fc7947 */ /* 0x000fc0000383ffff */
[----:B------:R-:W-:-:S00]  /*08b0*/  NOP ;  /* 0x0000000000007918 */ /* 0x000fc00000000000 */
        /* <DEDUP_REMOVED lines=12> */
.L_x_23:


//--------------------- .text._Z13CUDASinusatorPdS_ --------------------------
	.section	.text._Z13CUDASinusatorPdS_,"ax",@progbits
	.align	128
        .global         _Z13CUDASinusatorPdS_
        .type           _Z13CUDASinusatorPdS_,@function
        .size           _Z13CUDASinusatorPdS_,(.L_x_24 - _Z13CUDASinusatorPdS_)
        .other          _Z13CUDASinusatorPdS_,@"STO_CUDA_ENTRY STV_DEFAULT"
_Z13CUDASinusatorPdS_:
.text._Z13CUDASinusatorPdS_:
        /* <DEDUP_REMOVED lines=30> */
.L_x_8:
        /* <DEDUP_REMOVED lines=66> */
.L_x_10:
[----:B------:R-:W-:Y:S05]  /*0600*/  BSYNC.RECONVERGENT B1 ;  /* 0x0000000000017941 */ /* 0x000fea0003800200 */
.L_x_9:
        /* <DEDUP_REMOVED lines=18> */
.L_x_7:
[----:B------:R-:W-:Y:S05]  /*0730*/  BSYNC.RECONVERGENT B0 ;  /* 0x0000000000007941 */ /* 0x000fea0003800200 */
.L_x_6:
        /* <DEDUP_REMOVED lines=22> */
.L_x_11:
        /* <DEDUP_REMOVED lines=14> */
.L_x_24:


//--------------------- .text._Z12CUDASummatorPdS_S_ --------------------------
	.section	.text._Z12CUDASummatorPdS_S_,"ax",@progbits
	.align	128
        .global         _Z12CUDASummatorPdS_S_
        .type           _Z12CUDASummatorPdS_S_,@function
        .size           _Z12CUDASummatorPdS_S_,(.L_x_25 - _Z12CUDASummatorPdS_S_)
        .other          _Z12CUDASummatorPdS_S_,@"STO_CUDA_ENTRY STV_DEFAULT"
_Z12CUDASummatorPdS_S_:
.text._Z12CUDASummatorPdS_S_:
        /* <DEDUP_REMOVED lines=30> */
.L_x_14:
[----:B0-----:R-:W-:Y:S02]  /*01e0*/  IMAD.U32 R6, RZ, RZ, UR8 ;  /* 0x00000008ff067e24 */ /* 0x001fe4000f8e00ff */
[----:B------:R-:W-:-:S05]  /*01f0*/  IMAD.U32 R7, RZ, RZ, UR9 ;  /* 0x00000009ff077e24 */ /* 0x000fca000f8e00ff */
        /* <DEDUP_REMOVED lines=10> */
[C---:B------:R-:W-:Y:S02]  /*02a0*/  ISETP.EQ.AND P5, PT, R9.reuse, 0x14, PT ;  /* 0x000000140900780c */ /* 0x040fe40003fa2270 */
[----:B------:R-:W-:Y:S01]  /*02b0*/  IADD3 R9, PT, PT, R9, 0x4, RZ ;  /* 0x0000000409097810 */ /* 0x000fe20007ffe0ff */
        /* <DEDUP_REMOVED lines=23> */
[--C-:B------:R-:W-:Y:S01]  /*0430*/  @P3 IMAD.MOV.U32 R5, RZ, RZ, R3.reuse ;  /* 0x000000ffff053224 */ /* 0x100fe200078e0003 */
[C---:B------:R-:W-:Y:S01]  /*0440*/  ISETP.EQ.AND P3, PT, R7.reuse, -0x4, PT ;  /* 0xfffffffc0700780c */ /* 0x040fe20003f62270 */
[----:B------:R-:W-:Y:S02]  /*0450*/  @P4 IMAD.MOV.U32 R6, RZ, RZ, R3 ;  /* 0x000000ffff064224 */ /* 0x000fe400078e0003 */
[----:B------:R-:W-:Y:S01]  /*0460*/  @P4 IMAD.MOV.U32 R5, RZ, RZ, R14 ;  /* 0x000000ffff054224 */ /* 0x000fe200078e000e */
[----:B------:R-:W-:Y:S01]  /*0470*/  ISETP.EQ.AND P4, PT, R7, 0x4, PT ;  /* 0x000000040700780c */ /* 0x000fe20003f82270 */
[----:B------:R-:W-:Y:S01]  /*0480*/  @P2 IMAD.MOV.U32 R5, RZ, RZ, R15 ;  /* 0x000000ffff052224 */ /* 0x000fe200078e000f */
[----:B------:R-:W-:Y:S01]  /*0490*/  @P2 MOV R6, R14 ;  /* 0x0000000e00062202 */ /* 0x000fe20000000f00 */
[----:B------:R-:W-:Y:S02]  /*04a0*/  @P1 IMAD.MOV.U32 R5, RZ, RZ, R16 ;  /* 0x000000ffff051224 */ /* 0x000fe400078e0010 */
[----:B------:R-:W-:-:S02]  /*04b0*/  @P0 IMAD.MOV.U32 R5, RZ, RZ, R17 ;  /* 0x000000ffff050224 */ /* 0x000fc400078e0011 */
[----:B------:R-:W-:Y:S02]  /*04c0*/  @P1 IMAD.MOV.U32 R6, RZ, RZ, R15 ;  /* 0x000000ffff061224 */ /* 0x000fe400078e000f */
[----:B------:R-:W-:Y:S02]  /*04d0*/  @P3 IMAD.MOV.U32 R5, RZ, RZ, R18 ;  /* 0x000000ffff053224 */ /* 0x000fe400078e0012 */
[--C-:B------:R-:W-:Y:S02]  /*04e0*/  @P5 IMAD.MOV.U32 R5, RZ, RZ, R11.reuse ;  /* 0x000000ffff055224 */ /* 0x100fe400078e000b */
[----:B------:R-:W-:Y:S01]  /*04f0*/  @P0 IMAD.MOV.U32 R6, RZ, RZ, R16 ;  /* 0x000000ffff060224 */ /* 0x000fe200078e0010 */
[----:B------:R-:W-:Y:S01]  /*0500*/  @P3 MOV R6, R17 ;  /* 0x0000001100063202 */ /* 0x000fe20000000f00 */
        /* <DEDUP_REMOVED lines=11> */
[----:B------:R-:W-:Y:S02]  /*05c0*/  @P5 IMAD.MOV.U32 R5, RZ, RZ, R17 ;  /* 0x000000ffff055224 */ /* 0x000fe400078e0011 */
[----:B------:R-:W-:-:S08]  /*05d0*/  @P4 IMAD.MOV.U32 R5, RZ, RZ, R18 ;  /* 0x000000ffff054224 */ /* 0x000fd000078e0012 */
[----:B------:R-:W-:-:S04]  /*05e0*/  @P0 MOV R5, R11 ;  /* 0x0000000b00050202 */ /* 0x000fc80000000f00 */
[----:B------:R-:W-:-:S07]  /*05f0*/  SHF.L.W.U32.HI R6, R5, R4, R6 ;  /* 0x0000000405067219 */ /* 0x000fce0000010e06 */
.L_x_16:
[----:B------:R-:W-:Y:S05]  /*0600*/  BSYNC.RECONVERGENT B1 ;  /* 0x0000000000017941 */ /* 0x000fea0003800200 */
.L_x_15:
        /* <DEDUP_REMOVED lines=18> */
.L_x_13:
[----:B------:R-:W-:Y:S05]  /*0730*/  BSYNC.RECONVERGENT B0 ;  /* 0x0000000000007941 */ /* 0x000fea0003800200 */
.L_x_12:
[----:B------:R-:W0:Y:S02]  /*0740*/  LDC.64 R10, c[0x0][0x388] ;  /* 0x0000e200ff0a7b82 */ /* 0x000e240000000a00 */
[----:B0-----:R-:W-:-:S06]  /*0750*/  IMAD.WIDE R10, R2, 0x8, R10 ;  /* 0x00000008020a7825 */ /* 0x001fcc00078e020a */
[----:B------:R-:W2:Y:S01]  /*0760*/  LDG.E.64 R10, desc[UR6][R10.64] ;  /* 0x000000060a0a7981 */ /* 0x000ea2000c1e1b00 */
[----:B------:R-:W-:Y:S02]  /*0770*/  IMAD.MOV.U32 R6, RZ, RZ, 0x37cbac00 ;  /* 0x37cbac00ff067424 */ /* 0x000fe400078e00ff */
[----:B------:R-:W-:Y:S01]  /*0780*/  FMUL R13, R12, R12 ;  /* 0x0000000c0c0d7220 */ /* 0x000fe20000400000 */
[C---:B------:R-:W-:Y:S01]  /*0790*/  LOP3.LUT R0, R8.reuse, 0x1, RZ, 0xc0, !PT ;  /* 0x0000000108007812 */ /* 0x040fe200078ec0ff */
[----:B------:R-:W-:Y:S01]  /*07a0*/  IMAD.MOV.U32 R7, RZ, RZ, 0x3d2aaabb ;  /* 0x3d2aaabbff077424 */ /* 0x000fe200078e00ff */
[----:B------:R-:W-:Y:S01]  /*07b0*/  LOP3.LUT P1, RZ, R8, 0x2, RZ, 0xc0, !PT ;  /* 0x0000000208ff7812 */ /* 0x000fe2000782c0ff */
[----:B------:R-:W-:Y:S01]  /*07c0*/  FFMA R4, R13, R6, -0.0013887860113754868507 ;  /* 0xbab607ed0d047423 */ /* 0x000fe20000000006 */
[----:B------:R-:W-:Y:S01]  /*07d0*/  ISETP.NE.U32.AND P0, PT, R0, 0x1, PT ;  /* 0x000000010000780c */ /* 0x000fe20003f05070 */
[----:B------:R-:W-:Y:S03]  /*07e0*/  BSSY.RECONVERGENT B0, `(.L_x_17) ;  /* 0x0000073000007945 */ /* 0x000fe60003800200 */
[----:B------:R-:W-:-:S02]  /*07f0*/  FSEL R0, R4, -0.00019574658654164522886, !P0 ;  /* 0xb94d415304007808 */ /* 0x000fc40004000000 */
[----:B------:R-:W-:Y:S02]  /*0800*/  FSEL R20, R7, 0.0083327032625675201416, !P0 ;  /* 0x3c0885e407147808 */ /* 0x000fe40004000000 */
[----:B------:R-:W-:-:S03]  /*0810*/  MOV R4, 0x3effffff ;  /* 0x3effffff00047802 */ /* 0x000fc60000000f00 */
[----:B------:R-:W-:Y:S01]  /*0820*/  FFMA R20, R13, R0, R20 ;  /* 0x000000000d147223 */ /* 0x000fe20000000014 */
[----:B------:R-:W-:Y:S02]  /*0830*/  FSEL R8, -R4, -0.16666662693023681641, !P0 ;  /* 0xbe2aaaa804087808 */ /* 0x000fe40004000100 */
[----:B------:R-:W-:-:S03]  /*0840*/  FSEL R0, R12, 1, P0 ;  /* 0x3f8000000c007808 */ /* 0x000fc60000000000 */
[C---:B------:R-:W-:Y:S02]  /*0850*/  FFMA R8, R13.reuse, R20, R8 ;  /* 0x000000140d087223 */ /* 0x040fe40000000008 */
[----:B------:R-:W-:-:S04]  /*0860*/  FFMA R13, R13, R0, RZ ;  /* 0x000000000d0d7223 */ /* 0x000fc800000000ff */
[----:B------:R-:W-:-:S04]  /*0870*/  FFMA R8, R13, R8, R0 ;  /* 0x000000080d087223 */ /* 0x000fc80000000000 */
[----:B------:R-:W-:Y:S01]  /*0880*/  @P1 FADD R8, RZ, -R8 ;  /* 0x80000008ff081221 */ /* 0x000fe20000000000 */
        /* <DEDUP_REMOVED lines=20> */
.L_x_19:
[----:B0-----:R-:W-:Y:S01]  /*09d0*/  MOV R11, UR9 ;  /* 0x00000009000b7c02 */ /* 0x001fe20008000f00 */
        /* <DEDUP_REMOVED lines=16> */
[--C-:B------:R-:W-:Y:S02]  /*0ae0*/  @P0 IMAD.MOV.U32 R3, RZ, RZ, R12.reuse ;  /* 0x000000ffff030224 */ /* 0x100fe400078e000c */
        /* <DEDUP_REMOVED lines=21> */
[----:B------:R-:W-:Y:S01]  /*0c40*/  @P4 IMAD.MOV.U32 R11, RZ, RZ, R3 ;  /* 0x000000ffff0b4224 */ /* 0x000fe200078e0003 */
[----:B------:R-:W-:Y:S01]  /*0c50*/  @P4 MOV R0, R14 ;  /* 0x0000000e00004202 */ /* 0x000fe20000000f00 */
[----:B------:R-:W-:Y:S01]  /*0c60*/  @P2 IMAD.MOV.U32 R11, RZ, RZ, R14 ;  /* 0x000000ffff0b2224 */ /* 0x000fe200078e000e */
[----:B------:R-:W-:Y:S01]  /*0c70*/  ISETP.EQ.AND P4, PT, R13, 0x4, PT ;  /* 0x000000040d00780c */ /* 0x000fe20003f82270 */
[--C-:B------:R-:W-:Y:S02]  /*0c80*/  @P2 IMAD.MOV.U32 R0, RZ, RZ, R15.reuse ;  /* 0x000000ffff002224 */ /* 0x100fe400078e000f */
[----:B------:R-:W-:Y:S02]  /*0c90*/  @P1 IMAD.MOV.U32 R11, RZ, RZ, R15 ;  /* 0x000000ffff0b1224 */ /* 0x000fe400078e000f */
[--C-:B------:R-:W-:Y:S01]  /*0ca0*/  @P1 IMAD.MOV.U32 R0, RZ, RZ, R16.reuse ;  /* 0x000000ffff001224 */ /* 0x100fe200078e0010 */
[----:B------:R-:W-:Y:S01]  /*0cb0*/  @P0 MOV R0, R17 ;  /* 0x0000001100000202 */ /* 0x000fe20000000f00 */
[----:B------:R-:W-:-:S02]  /*0cc0*/  @P0 IMAD.MOV.U32 R11, RZ, RZ, R16 ;  /* 0x000000ffff0b0224 */ /* 0x000fc400078e0010 */
[----:B------:R-:W-:Y:S02]  /*0cd0*/  @P3 IMAD.MOV.U32 R11, RZ, RZ, R17 ;  /* 0x000000ffff0b3224 */ /* 0x000fe400078e0011 */
[--C-:B------:R-:W-:Y:S02]  /*0ce0*/  @P3 IMAD.MOV.U32 R0, RZ, RZ, R18.reuse ;  /* 0x000000ffff003224 */ /* 0x100fe400078e0012 */
[----:B------:R-:W-:Y:S02]  /*0cf0*/  @P5 IMAD.MOV.U32 R11, RZ, RZ, R18 ;  /* 0x000000ffff0b5224 */ /* 0x000fe400078e0012 */
[--C-:B------:R-:W-:Y:S02]  /*0d00*/  @P5 IMAD.MOV.U32 R0, RZ, RZ, R9.reuse ;  /* 0x000000ffff005224 */ /* 0x100fe400078e0009 */
[----:B------:R-:W-:Y:S01]  /*0d10*/  @P4 IMAD.MOV.U32 R11, RZ, RZ, R9 ;  /* 0x000000ffff0b4224 */ /* 0x000fe200078e0009 */
        /* <DEDUP_REMOVED lines=12> */
.L_x_21:
[----:B------:R-:W-:Y:S05]  /*0de0*/  BSYNC.RECONVERGENT B1 ;  /* 0x0000000000017941 */ /* 0x000fea0003800200 */
.L_x_20:
        /* <DEDUP_REMOVED lines=18> */
.L_x_18:
[----:B------:R-:W-:Y:S05]  /*0f10*/  BSYNC.RECONVERGENT B0 ;  /* 0x0000000000007941 */ /* 0x000fea0003800200 */
.L_x_17:
[----:B------:R-:W-:Y:S01]  /*0f20*/  FMUL R3, R0, R0 ;  /* 0x0000000000037220 */ /* 0x000fe20000400000 */
[C---:B------:R-:W-:Y:S02]  /*0f30*/  LOP3.LUT R5, R9.reuse, 0x1, RZ, 0xc0, !PT ;  /* 0x0000000109057812 */ /* 0x040fe400078ec0ff */
[----:B------:R-:W-:Y:S01]  /*0f40*/  LOP3.LUT P1, RZ, R9, 0x2, RZ, 0xc0, !PT ;  /* 0x0000000209ff7812 */ /* 0x000fe2000782c0ff */
[----:B------:R-:W-:Y:S01]  /*0f50*/  FFMA R6, R3, R6, -0.0013887860113754868507 ;  /* 0xbab607ed03067423 */ /* 0x000fe20000000006 */
[----:B------:R-:W-:-:S04]  /*0f60*/  ISETP.NE.U32.AND P0, PT, R5, 0x1, PT ;  /* 0x000000010500780c */ /* 0x000fc80003f05070 */
[----:B------:R-:W-:Y:S02]  /*0f70*/  FSEL R10, R7, 0.0083327032625675201416, !P0 ;  /* 0x3c0885e4070a7808 */ /* 0x000fe40004000000 */
[----:B------:R-:W-:Y:S02]  /*0f80*/  FSEL R6, R6, -0.00019574658654164522886, !P0 ;  /* 0xb94d415306067808 */ /* 0x000fe40004000000 */
[----:B------:R-:W-:Y:S02]  /*0f90*/  FSEL R0, R0, 1, P0 ;  /* 0x3f80000000007808 */ /* 0x000fe40000000000 */
[----:B------:R-:W-:Y:S01]  /*0fa0*/  FSEL R7, -R4, -0.16666662693023681641, !P0 ;  /* 0xbe2aaaa804077808 */ /* 0x000fe20004000100 */
[C---:B------:R-:W-:Y:S02]  /*0fb0*/  FFMA R6, R3.reuse, R6, R10 ;  /* 0x0000000603067223 */ /* 0x040fe4000000000a */
[C---:B------:R-:W-:Y:S02]  /*0fc0*/  FFMA R5, R3.reuse, R0, RZ ;  /* 0x0000000003057223 */ /* 0x040fe400000000ff */
[----:B------:R-:W-:-:S02]  /*0fd0*/  FFMA R3, R3, R6, R7 ;  /* 0x0000000603037223 */ /* 0x000fc40000000007 */
[----:B------:R-:W0:Y:S02]  /*0fe0*/  LDC.64 R6, c[0x0][0x390] ;  /* 0x0000e400ff067b82 */ /* 0x000e240000000a00 */
[----:B------:R-:W-:-:S04]  /*0ff0*/  FFMA R3, R5, R3, R0 ;  /* 0x0000000305037223 */ /* 0x000fc80000000000 */
[----:B------:R-:W-:-:S04]  /*1000*/  @P1 FADD R3, RZ, -R3 ;  /* 0x80000003ff031221 */ /* 0x000fc80000000000 */
[----:B------:R-:W-:-:S06]  /*1010*/  FADD R4, R8, R3 ;  /* 0x0000000308047221 */ /* 0x000fcc0000000000 */
[----:B------:R-:W1:Y:S01]  /*1020*/  F2F.F64.F32 R4, R4 ;  /* 0x0000000400047310 */ /* 0x000e620000201800 */
[----:B0-----:R-:W-:-:S05]  /*1030*/  IMAD.WIDE R2, R2, 0x8, R6 ;  /* 0x0000000802027825 */ /* 0x001fca00078e0206 */
[----:B-1----:R-:W-:Y:S01]  /*1040*/  STG.E.64 desc[UR6][R2.64], R4 ;  /* 0x0000000402007986 */ /* 0x002fe2000c101b06 */
[----:B------:R-:W-:Y:S05]  /*1050*/  EXIT ;  /* 0x000000000000794d */ /* 0x000fea0003800000 */
.L_x_22:
        /* <DEDUP_REMOVED lines=10> */
.L_x_25:


//--------------------- .nv.global.init           --------------------------
	.section	.nv.global.init,"aw",@progbits
	.align	4
.nv.global.init:
	.type		__cudart_i2opi_f,@object
	.size		__cudart_i2opi_f,(.L_0 - __cudart_i2opi_f)
__cudart_i2opi_f:
        /*0000*/ 	.byte	0x41, 0x90, 0x43, 0x3c, 0x99, 0x95, 0x62, 0xdb, 0xc0, 0xdd, 0x34, 0xf5, 0xd1, 0x57, 0x27, 0xfc
        /*0010*/ 	.byte	0x29, 0x15, 0x44, 0x4e, 0x6e, 0x83, 0xf9, 0xa2
.L_0:


//--------------------- .nv.shared.reserved.0     --------------------------
	.section	.nv.shared.reserved.0,"aw",@nobits
	.weak		__nv_reservedSMEM_offset_0_alias
	.size		__nv_reservedSMEM_offset_0_alias, 0, 64
	.other		__nv_reservedSMEM_offset_0_alias,@"STO_CUDA_RESERVED_SHARED STV_DEFAULT"
__nv_reservedSMEM_offset_0_alias:
	.zero		0
	.zero		64


//--------------------- .nv.constant0._Z13RangeSummatorPdS_S_i --------------------------
	.section	.nv.constant0._Z13RangeSummatorPdS_S_i,"a",@progbits
	.sectionflags	@""
	.align	4
.nv.constant0._Z13RangeSummatorPdS_S_i:
	.zero		924


//--------------------- .nv.constant0._Z13CUDASinusatorPdS_ --------------------------
	.section	.nv.constant0._Z13CUDASinusatorPdS_,"a",@progbits
	.sectionflags	@""
	.align	4
.nv.constant0._Z13CUDASinusatorPdS_:
	.zero		912


//--------------------- .nv.constant0._Z12CUDASummatorPdS_S_ --------------------------
	.section	.nv.constant0._Z12CUDASummatorPdS_S_,"a",@progbits
	.sectionflags	@""
	.align	4
.nv.constant0._Z12CUDASummatorPdS_S_:
	.zero		920


//--------------------- SYMBOLS --------------------------

	.type		.nv.reservedSmem.offset0,@object
	.size		.nv.reservedSmem.offset0,0x4
